	.headerflags	@"EF_CUDA_TEXMODE_UNIFIED EF_CUDA_64BIT_ADDRESS EF_CUDA_ACCELERATORS EF_CUDA_SM90 EF_CUDA_VIRTUAL_SM(EF_CUDA_SM90)"
	.elftype	@"ET_EXEC"


//--------------------- .nv.info                  --------------------------
	.section	.nv.info,"",@"SHT_CUDA_INFO"
	.align	4


	//----- nvinfo : EIATTR_REGCOUNT
	.align		4
        /*0000*/ 	.byte	0x04, 0x2f
        /*0002*/ 	.short	(.L_1 - .L_0)
	.align		4
.L_0:
        /*0004*/ 	.word	index@(triton_poi_fused__unsafe_index_add_convolution_mul_sub_75)
        /*0008*/ 	.word	0x00000028


	//----- nvinfo : EIATTR_MIN_STACK_SIZE
	.align		4
.L_1:
        /*000c*/ 	.byte	0x04, 0x12
        /*000e*/ 	.short	(.L_3 - .L_2)
	.align		4
.L_2:
        /*0010*/ 	.word	index@(triton_poi_fused__unsafe_index_add_convolution_mul_sub_75)
        /*0014*/ 	.word	0x00000000


	//----- nvinfo : EIATTR_FRAME_SIZE
	.align		4
.L_3:
        /*0018*/ 	.byte	0x04, 0x11
        /*001a*/ 	.short	(.L_5 - .L_4)
	.align		4
.L_4:
        /*001c*/ 	.word	index@(triton_poi_fused__unsafe_index_add_convolution_mul_sub_75)
        /*0020*/ 	.word	0x00000000


	//----- nvinfo : EIATTR_MIN_STACK_SIZE
	.align		4
.L_5:
        /*0024*/ 	.byte	0x04, 0x12
        /*0026*/ 	.short	(.L_7 - .L_6)
	.align		4
.L_6:
        /*0028*/ 	.word	index@(triton_poi_fused__unsafe_index_add_convolution_mul_sub_75)
        /*002c*/ 	.word	0x00000000
.L_7:


//--------------------- .nv.info.triton_poi_fused__unsafe_index_add_convolution_mul_sub_75 --------------------------
	.section	.nv.info.triton_poi_fused__unsafe_index_add_convolution_mul_sub_75,"",@"SHT_CUDA_INFO"
	.sectionflags	@""
	.align	4


	//----- nvinfo : EIATTR_CUDA_API_VERSION
	.align		4
        /*0000*/ 	.byte	0x04, 0x37
        /*0002*/ 	.short	(.L_9 - .L_8)
.L_8:
        /*0004*/ 	.word	0x0000007c


	//----- nvinfo : EIATTR_KPARAM_INFO
	.align		4
.L_9:
        /*0008*/ 	.byte	0x04, 0x17
        /*000a*/ 	.short	(.L_11 - .L_10)
.L_10:
        /*000c*/ 	.word	0x00000000
        /*0010*/ 	.short	0x000a
        /*0012*/ 	.short	0x004c
        /*0014*/ 	.byte	0x00, 0xf0, 0x11, 0x00


	//----- nvinfo : EIATTR_KPARAM_INFO
	.align		4
.L_11:
        /*0018*/ 	.byte	0x04, 0x17
        /*001a*/ 	.short	(.L_13 - .L_12)
.L_12:
        /*001c*/ 	.word	0x00000000
        /*0020*/ 	.short	0x0009
        /*0022*/ 	.short	0x0048
        /*0024*/ 	.byte	0x00, 0xf0, 0x11, 0x00


	//----- nvinfo : EIATTR_KPARAM_INFO
	.align		4
.L_13:
        /*0028*/ 	.byte	0x04, 0x17
        /*002a*/ 	.short	(.L_15 - .L_14)
.L_14:
        /*002c*/ 	.word	0x00000000
        /*0030*/ 	.short	0x0008
        /*0032*/ 	.short	0x0040
        /*0034*/ 	.byte	0x00, 0xf4, 0x21, 0x00


	//----- nvinfo : EIATTR_KPARAM_INFO
	.align		4
.L_15:
        /*0038*/ 	.byte	0x04, 0x17
        /*003a*/ 	.short	(.L_17 - .L_16)
.L_16:
        /*003c*/ 	.word	0x00000000
        /*0040*/ 	.short	0x0007
        /*0042*/ 	.short	0x0038
        /*0044*/ 	.byte	0x00, 0xf4, 0x21, 0x00


	//----- nvinfo : EIATTR_KPARAM_INFO
	.align		4
.L_17:
        /*0048*/ 	.byte	0x04, 0x17
        /*004a*/ 	.short	(.L_19 - .L_18)
.L_18:
        /*004c*/ 	.word	0x00000000
        /*0050*/ 	.short	0x0006
        /*0052*/ 	.short	0x0030
        /*0054*/ 	.byte	0x00, 0xf4, 0x21, 0x00


	//----- nvinfo : EIATTR_KPARAM_INFO
	.align		4
.L_19:
        /*0058*/ 	.byte	0x04, 0x17
        /*005a*/ 	.short	(.L_21 - .L_20)
.L_20:
        /*005c*/ 	.word	0x00000000
        /*0060*/ 	.short	0x0005
        /*0062*/ 	.short	0x0028
        /*0064*/ 	.byte	0x00, 0xf4, 0x21, 0x00


	//----- nvinfo : EIATTR_KPARAM_INFO
	.align		4
.L_21:
        /*0068*/ 	.byte	0x04, 0x17
        /*006a*/ 	.short	(.L_23 - .L_22)
.L_22:
        /*006c*/ 	.word	0x00000000
        /*0070*/ 	.short	0x0004
        /*0072*/ 	.short	0x0020
        /*0074*/ 	.byte	0x00, 0xf4, 0x21, 0x00


	//----- nvinfo : EIATTR_KPARAM_INFO
	.align		4
.L_23:
        /*0078*/ 	.byte	0x04, 0x17
        /*007a*/ 	.short	(.L_25 - .L_24)
.L_24:
        /*007c*/ 	.word	0x00000000
        /*0080*/ 	.short	0x0003
        /*0082*/ 	.short	0x0018
        /*0084*/ 	.byte	0x00, 0xf4, 0x21, 0x00


	//----- nvinfo : EIATTR_KPARAM_INFO
	.align		4
.L_25:
        /*0088*/ 	.byte	0x04, 0x17
        /*008a*/ 	.short	(.L_27 - .L_26)
.L_26:
        /*008c*/ 	.word	0x00000000
        /*0090*/ 	.short	0x0002
        /*0092*/ 	.short	0x0010
        /*0094*/ 	.byte	0x00, 0xf4, 0x21, 0x00


	//----- nvinfo : EIATTR_KPARAM_INFO
	.align		4
.L_27:
        /*0098*/ 	.byte	0x04, 0x17
        /*009a*/ 	.short	(.L_29 - .L_28)
.L_28:
        /*009c*/ 	.word	0x00000000
        /*00a0*/ 	.short	0x0001
        /*00a2*/ 	.short	0x0008
        /*00a4*/ 	.byte	0x00, 0xf4, 0x21, 0x00


	//----- nvinfo : EIATTR_KPARAM_INFO
	.align		4
.L_29:
        /*00a8*/ 	.byte	0x04, 0x17
        /*00aa*/ 	.short	(.L_31 - .L_30)
.L_30:
        /*00ac*/ 	.word	0x00000000
        /*00b0*/ 	.short	0x0000
        /*00b2*/ 	.short	0x0000
        /*00b4*/ 	.byte	0x00, 0xf4, 0x21, 0x00


	//----- nvinfo : EIATTR_SPARSE_MMA_MASK
	.align		4
.L_31:
        /*00b8*/ 	.byte	0x03, 0x50
        /*00ba*/ 	.short	0x0000


	//----- nvinfo : EIATTR_MAXREG_COUNT
	.align		4
        /*00bc*/ 	.byte	0x03, 0x1b
        /*00be*/ 	.short	0x00ff


	//----- nvinfo : EIATTR_EXIT_INSTR_OFFSETS
	.align		4
        /*00c0*/ 	.byte	0x04, 0x1c
        /*00c2*/ 	.short	(.L_33 - .L_32)


	//   ....[0]....
.L_32:
        /*00c4*/ 	.word	0x00000fc0


	//   ....[1]....
        /*00c8*/ 	.word	0x00000fe0


	//----- nvinfo : EIATTR_REQNTID
	.align		4
.L_33:
        /*00cc*/ 	.byte	0x04, 0x10
        /*00ce*/ 	.short	(.L_35 - .L_34)
.L_34:
        /*00d0*/ 	.word	0x00000080
        /*00d4*/ 	.word	0x00000001
        /*00d8*/ 	.word	0x00000001


	//----- nvinfo : EIATTR_CBANK_PARAM_SIZE
	.align		4
.L_35:
        /*00dc*/ 	.byte	0x03, 0x19
        /*00de*/ 	.short	0x0050


	//----- nvinfo : EIATTR_PARAM_CBANK
	.align		4
        /*00e0*/ 	.byte	0x04, 0x0a
        /*00e2*/ 	.short	(.L_37 - .L_36)
	.align		4
.L_36:
        /*00e4*/ 	.word	index@(.nv.constant0.triton_poi_fused__unsafe_index_add_convolution_mul_sub_75)
        /*00e8*/ 	.short	0x0210
        /*00ea*/ 	.short	0x0050


	//----- nvinfo : EIATTR_SW_WAR
	.align		4
.L_37:
        /*00ec*/ 	.byte	0x04, 0x36
        /*00ee*/ 	.short	(.L_39 - .L_38)
.L_38:
        /*00f0*/ 	.word	0x00000008
.L_39:


//--------------------- .nv.callgraph             --------------------------
	.section	.nv.callgraph,"",@"SHT_CUDA_CALLGRAPH"
	.align	4
	.sectionentsize	8
	.align		4
        /*0000*/ 	.word	0x00000000
	.align		4
        /*0004*/ 	.word	0xffffffff
	.align		4
        /*0008*/ 	.word	0x00000000
	.align		4
        /*000c*/ 	.word	0xfffffffe
	.align		4
        /*0010*/ 	.word	0x00000000
	.align		4
        /*0014*/ 	.word	0xfffffffd
	.align		4
        /*0018*/ 	.word	0x00000000
	.align		4
        /*001c*/ 	.word	0xfffffffc


//--------------------- .text.triton_poi_fused__unsafe_index_add_convolution_mul_sub_75 --------------------------
	.section	.text.triton_poi_fused__unsafe_index_add_convolution_mul_sub_75,"ax",@progbits
	.sectionflags	@"SHF_BARRIERS=1"
	.align	128
        .global         triton_poi_fused__unsafe_index_add_convolution_mul_sub_75
        .type           triton_poi_fused__unsafe_index_add_convolution_mul_sub_75,@function
        .size           triton_poi_fused__unsafe_index_add_convolution_mul_sub_75,(.L_x_1 - triton_poi_fused__unsafe_index_add_convolution_mul_sub_75)
        .other          triton_poi_fused__unsafe_index_add_convolution_mul_sub_75,@"STO_CUDA_ENTRY STV_DEFAULT"
triton_poi_fused__unsafe_index_add_convolution_mul_sub_75:
.text.triton_poi_fused__unsafe_index_add_convolution_mul_sub_75:
[----:B------:R-:W0:Y:S01]  /*0000*/  LDC R1, c[0x0][0x28] ;  /* 0x00000a00ff017b82 */ /* 0x000e220000000800 */
[----:B------:R-:W1:Y:S07]  /*0010*/  S2R R2, SR_TID.X ;  /* 0x0000000000027919 */ /* 0x000e6e0000002100 */
[----:B------:R-:W2:Y:S01]  /*0020*/  LDC.64 R36, c[0x0][0x220] ;  /* 0x00008800ff247b82 */ /* 0x000ea20000000a00 */
[----:B------:R-:W-:Y:S01]  /*0030*/  CS2R R10, SRZ ;  /* 0x00000000000a7805 */ /* 0x000fe2000001ff00 */
[----:B------:R-:W-:Y:S01]  /*0040*/  ULDC.64 UR4, c[0x0][0x208] ;  /* 0x0000820000047ab9 */ /* 0x000fe20000000a00 */
[----:B------:R-:W3:Y:S05]  /*0050*/  S2R R12, SR_CTAID.X ;  /* 0x00000000000c7919 */ /* 0x000eea0000002500 */
[----:B------:R-:W4:Y:S08]  /*0060*/  LDC.64 R16, c[0x0][0x230] ;  /* 0x00008c00ff107b82 */ /* 0x000f300000000a00 */
[----:B------:R-:W5:Y:S01]  /*0070*/  LDC.64 R30, c[0x0][0x218] ;  /* 0x00008600ff1e7b82 */ /* 0x000f620000000a00 */
[----:B------:R-:W-:-:S07]  /*0080*/  CS2R R8, SRZ ;  /* 0x0000000000087805 */ /* 0x000fce000001ff00 */
[----:B------:R-:W4:Y:S01]  /*0090*/  LDC.64 R20, c[0x0][0x240] ;  /* 0x00009000ff147b82 */ /* 0x000f220000000a00 */
[----:B------:R-:W-:-:S07]  /*00a0*/  CS2R R34, SRZ ;  /* 0x0000000000227805 */ /* 0x000fce000001ff00 */
[----:B------:R-:W5:Y:S01]  /*00b0*/  LDC.64 R6, c[0x0][0x238] ;  /* 0x00008e00ff067b82 */ /* 0x000f620000000a00 */
[----:B-1----:R-:W-:Y:S02]  /*00c0*/  SHF.R.U32.HI R0, RZ, 0x2, R2 ;  /* 0x00000002ff007819 */ /* 0x002fe40000011602 */
[----:B------:R-:W-:Y:S01]  /*00d0*/  CS2R R28, SRZ ;  /* 0x00000000001c7805 */ /* 0x000fe2000001ff00 */
[----:B---3--:R-:W-:Y:S01]  /*00e0*/  IMAD.SHL.U32 R25, R12, 0x40, RZ ;  /* 0x000000400c197824 */ /* 0x008fe200078e00ff */
[----:B------:R-:W-:Y:S01]  /*00f0*/  HFMA2.MMA R32, -RZ, RZ, 0, 0 ;  /* 0x00000000ff207435 */ /* 0x000fe200000001ff */
[----:B------:R-:W-:Y:S01]  /*0100*/  SGXT.U32 R0, R0, 0x5 ;  /* 0x000000050000781a */ /* 0x000fe20000000000 */
[----:B------:R-:W-:-:S03]  /*0110*/  ULDC.64 UR6, c[0x0][0x228] ;  /* 0x00008a0000067ab9 */ /* 0x000fc60000000a00 */
[----:B------:R-:W-:-:S04]  /*0120*/  LOP3.LUT R25, R25, R0, RZ, 0xfc, !PT ;  /* 0x0000000019197212 */ /* 0x000fc800078efcff */
[----:B------:R-:W-:Y:S02]  /*0130*/  SHF.R.S32.HI R0, RZ, 0x1f, R25 ;  /* 0x0000001fff007819 */ /* 0x000fe40000011419 */
[----:B------:R-:W-:Y:S02]  /*0140*/  ISETP.GE.AND P1, PT, R25, 0x40, PT ;  /* 0x000000401900780c */ /* 0x000fe40003f26270 */
[----:B------:R-:W-:-:S04]  /*0150*/  LEA.HI R0, R0, R25, RZ, 0x3 ;  /* 0x0000001900007211 */ /* 0x000fc800078f18ff */
[----:B------:R-:W-:-:S05]  /*0160*/  LOP3.LUT R4, R0, 0xfffffff8, RZ, 0xc0, !PT ;  /* 0xfffffff800047812 */ /* 0x000fca00078ec0ff */
[----:B------:R-:W-:-:S04]  /*0170*/  IMAD.IADD R33, R25, 0x1, -R4 ;  /* 0x0000000119217824 */ /* 0x000fc800078e0a04 */
[----:B--2---:R-:W-:-:S05]  /*0180*/  IMAD.WIDE R36, R33, 0x8, R36 ;  /* 0x0000000821247825 */ /* 0x004fca00078e0224 */
[----:B------:R-:W2:Y:S01]  /*0190*/  @!P1 LDG.E.EL.64 R10, desc[UR4][R36.64] ;  /* 0x00000004240a9981 */ /* 0x000ea2000c2e1b00 */
[----:B------:R-:W-:Y:S02]  /*01a0*/  SHF.R.S32.HI R27, RZ, 0x3, R0 ;  /* 0x00000003ff1b7819 */ /* 0x000fe40000011400 */
[----:B------:R-:W-:Y:S01]  /*01b0*/  CS2R R4, SRZ ;  /* 0x0000000000047805 */ /* 0x000fe2000001ff00 */
[----:B----4-:R-:W-:-:S04]  /*01c0*/  IMAD.WIDE R16, R33, 0x8, R16 ;  /* 0x0000000821107825 */ /* 0x010fc800078e0210 */
[C---:B-----5:R-:W-:Y:S01]  /*01d0*/  IMAD.WIDE R14, R27.reuse, 0x8, R30 ;  /* 0x000000081b0e7825 */ /* 0x060fe200078e021e */
[----:B------:R-:W3:Y:S04]  /*01e0*/  @!P1 LDG.E.EL.64 R4, desc[UR4][R16.64] ;  /* 0x0000000410049981 */ /* 0x000ee8000c2e1b00 */
[----:B------:R1:W4:Y:S01]  /*01f0*/  @!P1 LDG.E.EL.64 R8, desc[UR4][R14.64] ;  /* 0x000000040e089981 */ /* 0x000322000c2e1b00 */
[----:B0-----:R-:W-:Y:S01]  /*0200*/  IMAD.WIDE R18, R27, 0x8, R20 ;  /* 0x000000081b127825 */ /* 0x001fe200078e0214 */
[----:B------:R-:W0:Y:S04]  /*0210*/  S2R R0, SR_CTAID.Y ;  /* 0x0000000000007919 */ /* 0x000e280000002600 */
[----:B------:R5:W4:Y:S01]  /*0220*/  @!P1 LDG.E.EL.64 R34, desc[UR4][R18.64] ;  /* 0x0000000412229981 */ /* 0x000b22000c2e1b00 */
[----:B------:R-:W-:-:S04]  /*0230*/  LOP3.LUT R3, R25, 0x20, RZ, 0xfc, !PT ;  /* 0x0000002019037812 */ /* 0x000fc800078efcff */
[----:B------:R-:W-:Y:S02]  /*0240*/  ISETP.GE.AND P0, PT, R3, 0x40, PT ;  /* 0x000000400300780c */ /* 0x000fe40003f06270 */
[----:B------:R-:W-:Y:S02]  /*0250*/  SHF.R.S32.HI R22, RZ, 0x19, R12 ;  /* 0x00000019ff167819 */ /* 0x000fe4000001140c */
[----:B------:R-:W-:Y:S02]  /*0260*/  CS2R R12, SRZ ;  /* 0x00000000000c7805 */ /* 0x000fe4000001ff00 */
[----:B-1----:R-:W-:Y:S02]  /*0270*/  CS2R R14, SRZ ;  /* 0x00000000000e7805 */ /* 0x002fe4000001ff00 */
[----:B------:R-:W-:Y:S02]  /*0280*/  SGXT R22, R22, 0x1 ;  /* 0x000000011616781a */ /* 0x000fe40000000200 */
[----:B------:R-:W-:-:S02]  /*0290*/  SHF.L.U32 R2, R2, 0x2, RZ ;  /* 0x0000000202027819 */ /* 0x000fc400000006ff */
[----:B------:R-:W-:Y:S01]  /*02a0*/  LEA.HI R22, R22, R3, RZ, 0x3 ;  /* 0x0000000316167211 */ /* 0x000fe200078f18ff */
[----:B------:R-:W4:Y:S01]  /*02b0*/  @!P0 LDG.E.EL.64 R12, desc[UR4][R36.64] ;  /* 0x00000004240c8981 */ /* 0x000f22000c2e1b00 */
[----:B------:R-:W-:Y:S02]  /*02c0*/  LOP3.LUT R2, R2, 0xc, RZ, 0xc0, !PT ;  /* 0x0000000c02027812 */ /* 0x000fe400078ec0ff */
[----:B-----5:R-:W-:Y:S01]  /*02d0*/  SHF.R.S32.HI R19, RZ, 0x3, R22 ;  /* 0x00000003ff137819 */ /* 0x020fe20000011416 */
[----:B------:R1:W5:Y:S01]  /*02e0*/  @!P0 LDG.E.EL.64 R14, desc[UR4][R16.64] ;  /* 0x00000004100e8981 */ /* 0x000362000c2e1b00 */
[----:B------:R-:W-:-:S03]  /*02f0*/  CS2R R22, SRZ ;  /* 0x0000000000167805 */ /* 0x000fc6000001ff00 */
[----:B------:R-:W-:-:S04]  /*0300*/  IMAD.WIDE R30, R19, 0x8, R30 ;  /* 0x00000008131e7825 */ /* 0x000fc800078e021e */
[----:B0-----:R-:W-:Y:S01]  /*0310*/  IMAD R24, R0, 0x10, R2 ;  /* 0x0000001000187824 */ /* 0x001fe200078e0202 */
[----:B-1----:R-:W0:Y:S01]  /*0320*/  LDC.64 R16, c[0x0][0x248] ;  /* 0x00009200ff107b82 */ /* 0x002e220000000a00 */
[----:B------:R-:W-:Y:S01]  /*0330*/  SHF.R.S32.HI R0, RZ, 0x1b, R0 ;  /* 0x0000001bff007819 */ /* 0x000fe20000011400 */
[----:B------:R-:W-:Y:S01]  /*0340*/  IMAD.WIDE R36, R19, 0x8, R20 ;  /* 0x0000000813247825 */ /* 0x000fe200078e0214 */
[----:B------:R-:W5:Y:S02]  /*0350*/  @!P0 LDG.E.EL.64 R28, desc[UR4][R30.64] ;  /* 0x000000041e1c8981 */ /* 0x000f64000c2e1b00 */
[----:B------:R-:W-:Y:S02]  /*0360*/  SGXT R21, R0, 0x1 ;  /* 0x000000010015781a */ /* 0x000fe40000000200 */
[----:B------:R-:W5:Y:S02]  /*0370*/  @!P0 LDG.E.EL.64 R22, desc[UR4][R36.64] ;  /* 0x0000000424168981 */ /* 0x000f64000c2e1b00 */
[----:B------:R-:W-:Y:S01]  /*0380*/  LEA.HI R26, R21, R24, RZ, 0x9 ;  /* 0x00000018151a7211 */ /* 0x000fe200078f48ff */
[----:B------:R-:W-:-:S03]  /*0390*/  IMAD.WIDE R20, R33, 0x4, R6 ;  /* 0x0000000421147825 */ /* 0x000fc600078e0206 */
[----:B------:R-:W-:Y:S01]  /*03a0*/  LOP3.LUT R7, R26, 0xfffffe00, RZ, 0xc0, !PT ;  /* 0xfffffe001a077812 */ /* 0x000fe200078ec0ff */
[----:B------:R-:W-:Y:S01]  /*03b0*/  IMAD.MOV.U32 R0, RZ, RZ, RZ ;  /* 0x000000ffff007224 */ /* 0x000fe200078e00ff */
[----:B------:R-:W5:Y:S02]  /*03c0*/  @!P1 LDG.E.EL R32, desc[UR4][R20.64] ;  /* 0x0000000414209981 */ /* 0x000f64000c2e1900 */
[----:B------:R-:W-:-:S03]  /*03d0*/  IADD3 R24, R24, -R7, RZ ;  /* 0x8000000718187210 */ /* 0x000fc60007ffe0ff */
[----:B------:R-:W5:Y:S01]  /*03e0*/  @!P0 LDG.E.EL R0, desc[UR4][R20.64] ;  /* 0x0000000414008981 */ /* 0x000f62000c2e1900 */
[----:B0-----:R-:W-:-:S04]  /*03f0*/  IMAD.WIDE R6, R27, 0x4, R16 ;  /* 0x000000041b067825 */ /* 0x001fc800078e0210 */
[----:B------:R-:W-:Y:S01]  /*0400*/  IMAD.WIDE R16, R19, 0x4, R16 ;  /* 0x0000000413107825 */ /* 0x000fe200078e0210 */
[----:B------:R-:W-:-:S03]  /*0410*/  SHF.R.S32.HI R26, RZ, 0x9, R26 ;  /* 0x00000009ff1a7819 */ /* 0x000fc6000001141a */
[----:B------:R-:W-:Y:S01]  /*0420*/  IMAD.MOV.U32 R2, RZ, RZ, RZ ;  /* 0x000000ffff027224 */ /* 0x000fe200078e00ff */
[----:B------:R-:W-:-:S05]  /*0430*/  MOV R27, RZ ;  /* 0x000000ff001b7202 */ /* 0x000fca0000000f00 */
[----:B------:R0:W5:Y:S04]  /*0440*/  @!P0 LDG.E.EL R2, desc[UR4][R16.64] ;  /* 0x0000000410028981 */ /* 0x000168000c2e1900 */
[----:B------:R1:W5:Y:S01]  /*0450*/  @!P1 LDG.E.EL R27, desc[UR4][R6.64] ;  /* 0x00000004061b9981 */ /* 0x000362000c2e1900 */
[----:B0-----:R-:W-:Y:S02]  /*0460*/  SHF.L.U32 R16, R26, 0xd, RZ ;  /* 0x0000000d1a107819 */ /* 0x001fe400000006ff */
[----:B-1----:R-:W-:Y:S02]  /*0470*/  CS2R R6, SRZ ;  /* 0x0000000000067805 */ /* 0x002fe4000001ff00 */
[----:B--2---:R-:W-:-:S04]  /*0480*/  SHF.R.U32.HI R33, RZ, 0x1d, R11 ;  /* 0x0000001dff217819 */ /* 0x004fc8000001160b */
[----:B------:R-:W-:-:S04]  /*0490*/  LOP3.LUT R33, R33, 0x4, RZ, 0xc0, !PT ;  /* 0x0000000421217812 */ /* 0x000fc800078ec0ff */
[----:B------:R-:W-:-:S05]  /*04a0*/  IADD3 R10, P2, R10, R33, RZ ;  /* 0x000000210a0a7210 */ /* 0x000fca0007f5e0ff */
[----:B------:R-:W-:Y:S01]  /*04b0*/  IMAD.X R19, RZ, RZ, R11, P2 ;  /* 0x000000ffff137224 */ /* 0x000fe200010e060b */
[----:B---3--:R-:W-:Y:S02]  /*04c0*/  SHF.R.U32.HI R11, RZ, 0x1d, R5 ;  /* 0x0000001dff0b7819 */ /* 0x008fe40000011605 */
[----:B----4-:R-:W-:Y:S02]  /*04d0*/  SHF.R.U32.HI R31, RZ, 0x1d, R9 ;  /* 0x0000001dff1f7819 */ /* 0x010fe40000011609 */
[----:B------:R-:W-:Y:S02]  /*04e0*/  LOP3.LUT R11, R11, 0x4, RZ, 0xc0, !PT ;  /* 0x000000040b0b7812 */ /* 0x000fe400078ec0ff */
[----:B------:R-:W-:Y:S02]  /*04f0*/  LOP3.LUT R31, R31, 0x4, RZ, 0xc0, !PT ;  /* 0x000000041f1f7812 */ /* 0x000fe400078ec0ff */
[----:B------:R-:W-:Y:S02]  /*0500*/  LEA R30, P3, R10, UR6, 0xb ;  /* 0x000000060a1e7c11 */ /* 0x000fe4000f8658ff */
[----:B------:R-:W-:-:S02]  /*0510*/  IADD3 R4, P4, R4, R11, RZ ;  /* 0x0000000b04047210 */ /* 0x000fc40007f9e0ff */
[----:B------:R-:W-:Y:S02]  /*0520*/  IADD3 R8, P2, R8, R31, RZ ;  /* 0x0000001f08087210 */ /* 0x000fe40007f5e0ff */
[----:B------:R-:W-:Y:S01]  /*0530*/  LEA.HI.X R31, R10, UR7, R19, 0xb, P3 ;  /* 0x000000070a1f7c11 */ /* 0x000fe200098f5c13 */
[----:B------:R-:W-:Y:S01]  /*0540*/  IMAD.X R5, RZ, RZ, R5, P4 ;  /* 0x000000ffff057224 */ /* 0x000fe200020e0605 */
[----:B------:R-:W-:Y:S02]  /*0550*/  IADD3.X R11, RZ, R9, RZ, P2, !PT ;  /* 0x00000009ff0b7210 */ /* 0x000fe400017fe4ff */
[----:B------:R-:W-:Y:S01]  /*0560*/  LEA R20, P2, R4, UR6, 0xb ;  /* 0x0000000604147c11 */ /* 0x000fe2000f8458ff */
[----:B------:R-:W-:Y:S01]  /*0570*/  IMAD.WIDE R30, R24, 0x4, R30 ;  /* 0x00000004181e7825 */ /* 0x000fe200078e021e */
[----:B------:R-:W-:Y:S02]  /*0580*/  SHF.L.U32 R19, R8, 0xd, RZ ;  /* 0x0000000d08137819 */ /* 0x000fe400000006ff */
[----:B------:R-:W-:-:S02]  /*0590*/  LEA.HI.X R21, R4, UR7, R5, 0xb, P2 ;  /* 0x0000000704157c11 */ /* 0x000fc400090f5c05 */
[----:B------:R-:W-:Y:S02]  /*05a0*/  SHF.L.U64.HI R11, R8, 0xd, R11 ;  /* 0x0000000d080b7819 */ /* 0x000fe4000001020b */
[----:B------:R-:W-:Y:S01]  /*05b0*/  IADD3 R8, P2, R30, R19, RZ ;  /* 0x000000131e087210 */ /* 0x000fe20007f5e0ff */
[----:B------:R-:W-:Y:S01]  /*05c0*/  IMAD.WIDE R20, R24, 0x4, R20 ;  /* 0x0000000418147825 */ /* 0x000fe200078e0214 */
[----:B------:R-:W-:-:S03]  /*05d0*/  CS2R R4, SRZ ;  /* 0x0000000000047805 */ /* 0x000fc6000001ff00 */
[----:B------:R-:W-:Y:S01]  /*05e0*/  IMAD.X R9, R31, 0x1, R11, P2 ;  /* 0x000000011f097824 */ /* 0x000fe200010e060b */
[----:B------:R-:W-:Y:S01]  /*05f0*/  IADD3 R18, P2, R20, R19, RZ ;  /* 0x0000001314127210 */ /* 0x000fe20007f5e0ff */
[----:B------:R-:W-:-:S04]  /*0600*/  IMAD.WIDE R8, R16, 0x4, R8 ;  /* 0x0000000410087825 */ /* 0x000fc800078e0208 */
[----:B------:R-:W-:Y:S01]  /*0610*/  IMAD.X R19, R21, 0x1, R11, P2 ;  /* 0x0000000115137824 */ /* 0x000fe200010e060b */
[----:B------:R0:W2:Y:S01]  /*0620*/  @!P1 LDG.E.128 R4, desc[UR4][R8.64] ;  /* 0x0000000408049981 */ /* 0x0000a2000c1e1d00 */
[----:B------:R-:W-:Y:S01]  /*0630*/  CS2R R10, SRZ ;  /* 0x00000000000a7805 */ /* 0x000fe2000001ff00 */
[----:B------:R-:W-:Y:S01]  /*0640*/  IMAD.WIDE R18, R16, 0x4, R18 ;  /* 0x0000000410127825 */ /* 0x000fe200078e0212 */
[----:B0-----:R-:W-:-:S06]  /*0650*/  CS2R R8, SRZ ;  /* 0x0000000000087805 */ /* 0x001fcc000001ff00 */
[----:B------:R0:W2:Y:S01]  /*0660*/  @!P1 LDG.E.128 R8, desc[UR4][R18.64] ;  /* 0x0000000412089981 */ /* 0x0000a2000c1e1d00 */
[----:B------:R-:W-:-:S04]  /*0670*/  SHF.R.U32.HI R17, RZ, 0x1d, R35 ;  /* 0x0000001dff117819 */ /* 0x000fc80000011623 */
[----:B------:R-:W-:-:S04]  /*0680*/  LOP3.LUT R17, R17, 0x4, RZ, 0xc0, !PT ;  /* 0x0000000411117812 */ /* 0x000fc800078ec0ff */
[----:B------:R-:W-:-:S04]  /*0690*/  IADD3 R17, P2, R34, R17, RZ ;  /* 0x0000001122117210 */ /* 0x000fc80007f5e0ff */
[----:B------:R-:W-:Y:S01]  /*06a0*/  IADD3.X R34, RZ, R35, RZ, P2, !PT ;  /* 0x00000023ff227210 */ /* 0x000fe200017fe4ff */
[----:B------:R-:W-:-:S03]  /*06b0*/  IMAD.SHL.U32 R33, R17, 0x2000, RZ ;  /* 0x0000200011217824 */ /* 0x000fc600078e00ff */
[----:B------:R-:W-:Y:S02]  /*06c0*/  SHF.L.U64.HI R17, R17, 0xd, R34 ;  /* 0x0000000d11117819 */ /* 0x000fe40000010222 */
[----:B0-----:R-:W-:Y:S02]  /*06d0*/  IADD3 R18, P2, R30, R33, RZ ;  /* 0x000000211e127210 */ /* 0x001fe40007f5e0ff */
[----:B------:R-:W-:Y:S02]  /*06e0*/  IADD3 R20, P3, R20, R33, RZ ;  /* 0x0000002114147210 */ /* 0x000fe40007f7e0ff */
[----:B------:R-:W-:Y:S02]  /*06f0*/  IADD3.X R19, R31, R17, RZ, P2, !PT ;  /* 0x000000111f137210 */ /* 0x000fe400017fe4ff */
[----:B------:R-:W-:Y:S01]  /*0700*/  SHF.R.U32.HI R31, RZ, 0x1d, R13 ;  /* 0x0000001dff1f7819 */ /* 0x000fe2000001160d */
[----:B------:R-:W-:Y:S01]  /*0710*/  IMAD.X R21, R21, 0x1, R17, P3 ;  /* 0x0000000115157824 */ /* 0x000fe200018e0611 */
[----:B-----5:R-:W-:-:S02]  /*0720*/  SHF.R.U32.HI R17, RZ, 0x1d, R15 ;  /* 0x0000001dff117819 */ /* 0x020fc4000001160f */
[----:B------:R-:W-:Y:S02]  /*0730*/  LOP3.LUT R31, R31, 0x4, RZ, 0xc0, !PT ;  /* 0x000000041f1f7812 */ /* 0x000fe400078ec0ff */
[----:B------:R-:W-:Y:S02]  /*0740*/  LOP3.LUT R17, R17, 0x4, RZ, 0xc0, !PT ;  /* 0x0000000411117812 */ /* 0x000fe400078ec0ff */
[----:B------:R-:W-:Y:S02]  /*0750*/  IADD3 R12, P2, R12, R31, RZ ;  /* 0x0000001f0c0c7210 */ /* 0x000fe40007f5e0ff */
[----:B------:R-:W-:Y:S02]  /*0760*/  IADD3 R30, P3, R14, R17, RZ ;  /* 0x000000110e1e7210 */ /* 0x000fe40007f7e0ff */
[----:B------:R-:W-:Y:S02]  /*0770*/  IADD3.X R17, RZ, R13, RZ, P2, !PT ;  /* 0x0000000dff117210 */ /* 0x000fe400017fe4ff */
[----:B------:R-:W-:-:S02]  /*0780*/  LEA R14, P2, R12, UR6, 0xb ;  /* 0x000000060c0e7c11 */ /* 0x000fc4000f8458ff */
[----:B------:R-:W-:Y:S02]  /*0790*/  SHF.R.U32.HI R33, RZ, 0x1d, R29 ;  /* 0x0000001dff217819 */ /* 0x000fe4000001161d */
[----:B------:R-:W-:Y:S01]  /*07a0*/  SHF.R.U32.HI R31, RZ, 0x1d, R23 ;  /* 0x0000001dff1f7819 */ /* 0x000fe20000011617 */
[----:B------:R-:W-:Y:S01]  /*07b0*/  IMAD.X R13, RZ, RZ, R15, P3 ;  /* 0x000000ffff0d7224 */ /* 0x000fe200018e060f */
[----:B------:R-:W-:Y:S02]  /*07c0*/  LEA.HI.X R15, R12, UR7, R17, 0xb, P2 ;  /* 0x000000070c0f7c11 */ /* 0x000fe400090f5c11 */
[----:B------:R-:W-:Y:S02]  /*07d0*/  LOP3.LUT R33, R33, 0x4, RZ, 0xc0, !PT ;  /* 0x0000000421217812 */ /* 0x000fe400078ec0ff */
[----:B------:R-:W-:Y:S02]  /*07e0*/  LOP3.LUT R31, R31, 0x4, RZ, 0xc0, !PT ;  /* 0x000000041f1f7812 */ /* 0x000fe400078ec0ff */
[----:B------:R-:W-:-:S02]  /*07f0*/  LEA R12, P3, R30, UR6, 0xb ;  /* 0x000000061e0c7c11 */ /* 0x000fc4000f8658ff */
[----:B------:R-:W-:Y:S02]  /*0800*/  IADD3 R17, P2, R28, R33, RZ ;  /* 0x000000211c117210 */ /* 0x000fe40007f5e0ff */
[----:B------:R-:W-:Y:S02]  /*0810*/  IADD3 R22, P4, R22, R31, RZ ;  /* 0x0000001f16167210 */ /* 0x000fe40007f9e0ff */
[----:B------:R-:W-:Y:S01]  /*0820*/  LEA.HI.X R13, R30, UR7, R13, 0xb, P3 ;  /* 0x000000071e0d7c11 */ /* 0x000fe200098f5c0d */
[----:B------:R-:W-:Y:S01]  /*0830*/  IMAD.WIDE R14, R24, 0x4, R14 ;  /* 0x00000004180e7825 */ /* 0x000fe200078e020e */
[----:B------:R-:W-:-:S03]  /*0840*/  IADD3.X R28, RZ, R29, RZ, P2, !PT ;  /* 0x0000001dff1c7210 */ /* 0x000fc600017fe4ff */
[----:B------:R-:W-:Y:S02]  /*0850*/  IMAD.X R23, RZ, RZ, R23, P4 ;  /* 0x000000ffff177224 */ /* 0x000fe400020e0617 */
[----:B------:R-:W-:Y:S02]  /*0860*/  IMAD.SHL.U32 R29, R22, 0x2000, RZ ;  /* 0x00002000161d7824 */ /* 0x000fe400078e00ff */
[----:B------:R-:W-:Y:S01]  /*0870*/  IMAD.WIDE R12, R24, 0x4, R12 ;  /* 0x00000004180c7825 */ /* 0x000fe200078e020c */
[C---:B------:R-:W-:Y:S02]  /*0880*/  SHF.L.U32 R37, R17.reuse, 0xd, RZ ;  /* 0x0000000d11257819 */ /* 0x040fe400000006ff */
[----:B------:R-:W-:Y:S02]  /*0890*/  SHF.L.U64.HI R17, R17, 0xd, R28 ;  /* 0x0000000d11117819 */ /* 0x000fe4000001021c */
[----:B------:R-:W-:Y:S02]  /*08a0*/  SHF.L.U64.HI R23, R22, 0xd, R23 ;  /* 0x0000000d16177819 */ /* 0x000fe40000010217 */
[----:B------:R-:W-:-:S02]  /*08b0*/  IADD3 R30, P4, R14, R29, RZ ;  /* 0x0000001d0e1e7210 */ /* 0x000fc40007f9e0ff */
[----:B------:R-:W-:Y:S02]  /*08c0*/  IADD3 R28, P5, R12, R29, RZ ;  /* 0x0000001d0c1c7210 */ /* 0x000fe40007fbe0ff */
[----:B------:R-:W-:Y:S02]  /*08d0*/  IADD3 R34, P2, R14, R37, RZ ;  /* 0x000000250e227210 */ /* 0x000fe40007f5e0ff */
[----:B------:R-:W-:Y:S01]  /*08e0*/  IADD3 R36, P3, R12, R37, RZ ;  /* 0x000000250c247210 */ /* 0x000fe20007f7e0ff */
[--C-:B------:R-:W-:Y:S01]  /*08f0*/  IMAD.X R31, R15, 0x1, R23.reuse, P4 ;  /* 0x000000010f1f7824 */ /* 0x100fe200020e0617 */
[----:B------:R-:W-:Y:S01]  /*0900*/  IADD3.X R35, R15, R17, RZ, P2, !PT ;  /* 0x000000110f237210 */ /* 0x000fe200017fe4ff */
[----:B------:R-:W-:Y:S01]  /*0910*/  IMAD.X R29, R13, 0x1, R23, P5 ;  /* 0x000000010d1d7824 */ /* 0x000fe200028e0617 */
[----:B------:R-:W-:Y:S02]  /*0920*/  IADD3.X R37, R13, R17, RZ, P3, !PT ;  /* 0x000000110d257210 */ /* 0x000fe40001ffe4ff */
[----:B------:R-:W-:-:S02]  /*0930*/  CS2R R12, SRZ ;  /* 0x00000000000c7805 */ /* 0x000fc4000001ff00 */
[----:B------:R-:W-:Y:S01]  /*0940*/  CS2R R14, SRZ ;  /* 0x00000000000e7805 */ /* 0x000fe2000001ff00 */
[----:B------:R-:W-:-:S04]  /*0950*/  IMAD.WIDE R18, R16, 0x4, R18 ;  /* 0x0000000410127825 */ /* 0x000fc800078e0212 */
[C---:B------:R-:W-:Y:S01]  /*0960*/  IMAD.WIDE R20, R16.reuse, 0x4, R20 ;  /* 0x0000000410147825 */ /* 0x040fe200078e0214 */
[----:B------:R0:W3:Y:S03]  /*0970*/  @!P1 LDG.E.128 R12, desc[UR4][R18.64] ;  /* 0x00000004120c9981 */ /* 0x0000e6000c1e1d00 */
[----:B------:R-:W-:-:S04]  /*0980*/  IMAD.WIDE R34, R16, 0x4, R34 ;  /* 0x0000000410227825 */ /* 0x000fc800078e0222 */
[----:B------:R-:W-:Y:S01]  /*0990*/  IMAD.WIDE R36, R16, 0x4, R36 ;  /* 0x0000000410247825 */ /* 0x000fe200078e0224 */
[----:B0-----:R-:W-:-:S03]  /*09a0*/  CS2R R18, SRZ ;  /* 0x0000000000127805 */ /* 0x001fc6000001ff00 */
[----:B------:R-:W-:-:S04]  /*09b0*/  IMAD.WIDE R30, R16, 0x4, R30 ;  /* 0x00000004101e7825 */ /* 0x000fc800078e021e */
[----:B------:R-:W-:Y:S01]  /*09c0*/  IMAD.WIDE R28, R16, 0x4, R28 ;  /* 0x00000004101c7825 */ /* 0x000fe200078e021c */
[----:B------:R-:W-:-:S06]  /*09d0*/  CS2R R16, SRZ ;  /* 0x0000000000107805 */ /* 0x000fcc000001ff00 */
[----:B------:R0:W3:Y:S02]  /*09e0*/  @!P1 LDG.E.128 R16, desc[UR4][R20.64] ;  /* 0x0000000414109981 */ /* 0x0000e4000c1e1d00 */
[----:B0-----:R-:W-:Y:S01]  /*09f0*/  CS2R R20, SRZ ;  /* 0x0000000000147805 */ /* 0x001fe2000001ff00 */
[----:B--2---:R-:W-:Y:S01]  /*0a00*/  FADD R23, R8, -R4 ;  /* 0x8000000408177221 */ /* 0x004fe20000000000 */
[----:B------:R-:W-:-:S03]  /*0a10*/  FADD R22, R9, -R5 ;  /* 0x8000000509167221 */ /* 0x000fc60000000000 */
[-C--:B------:R-:W-:Y:S01]  /*0a20*/  FFMA R8, R23, R32.reuse, R4 ;  /* 0x0000002017087223 */ /* 0x080fe20000000004 */
[----:B------:R-:W-:Y:S01]  /*0a30*/  FFMA R9, R22, R32, R5 ;  /* 0x0000002016097223 */ /* 0x000fe20000000005 */
[----:B------:R-:W-:Y:S01]  /*0a40*/  CS2R R22, SRZ ;  /* 0x0000000000167805 */ /* 0x000fe2000001ff00 */
[----:B------:R-:W-:Y:S01]  /*0a50*/  FADD R33, R10, -R6 ;  /* 0x800000060a217221 */ /* 0x000fe20000000000 */
[----:B------:R-:W-:-:S03]  /*0a60*/  FADD R4, R11, -R7 ;  /* 0x800000070b047221 */ /* 0x000fc60000000000 */
[-C--:B------:R-:W-:Y:S01]  /*0a70*/  FFMA R33, R33, R32.reuse, R6 ;  /* 0x0000002021217223 */ /* 0x080fe20000000006 */
[----:B------:R0:W2:Y:S02]  /*0a80*/  @!P0 LDG.E.128 R20, desc[UR4][R34.64] ;  /* 0x0000000422148981 */ /* 0x0000a4000c1e1d00 */
[----:B0-----:R-:W-:Y:S01]  /*0a90*/  FFMA R34, R4, R32, R7 ;  /* 0x0000002004227223 */ /* 0x001fe20000000007 */
[----:B------:R-:W-:Y:S02]  /*0aa0*/  CS2R R4, SRZ ;  /* 0x0000000000047805 */ /* 0x000fe4000001ff00 */
[----:B------:R-:W-:-:S06]  /*0ab0*/  CS2R R6, SRZ ;  /* 0x0000000000067805 */ /* 0x000fcc000001ff00 */
[----:B------:R0:W2:Y:S02]  /*0ac0*/  @!P0 LDG.E.128 R4, desc[UR4][R36.64] ;  /* 0x0000000424048981 */ /* 0x0000a4000c1e1d00 */
[----:B0-----:R-:W0:Y:S01]  /*0ad0*/  LDC.64 R36, c[0x0][0x210] ;  /* 0x00008400ff247b82 */ /* 0x001e220000000a00 */
[----:B------:R-:W-:-:S05]  /*0ae0*/  LEA R26, R26, R24, 0xf ;  /* 0x000000181a1a7211 */ /* 0x000fca00078e78ff */
[----:B------:R-:W-:Y:S02]  /*0af0*/  IMAD R25, R25, 0x200, R26 ;  /* 0x0000020019197824 */ /* 0x000fe400078e021a */
[----:B---3--:R-:W-:Y:S01]  /*0b00*/  FADD R11, R16, -R12 ;  /* 0x8000000c100b7221 */ /* 0x008fe20000000000 */
[----:B------:R-:W-:-:S03]  /*0b10*/  FADD R10, R17, -R13 ;  /* 0x8000000d110a7221 */ /* 0x000fc60000000000 */
[-C--:B------:R-:W-:Y:S01]  /*0b20*/  FFMA R11, R11, R32.reuse, R12 ;  /* 0x000000200b0b7223 */ /* 0x080fe2000000000c */
[----:B------:R-:W-:-:S03]  /*0b30*/  FFMA R10, R10, R32, R13 ;  /* 0x000000200a0a7223 */ /* 0x000fc6000000000d */
[----:B------:R-:W-:Y:S01]  /*0b40*/  FADD R11, -R8, R11 ;  /* 0x0000000b080b7221 */ /* 0x000fe20000000100 */
[----:B------:R-:W-:Y:S01]  /*0b50*/  FADD R10, -R9, R10 ;  /* 0x0000000a090a7221 */ /* 0x000fe20000000100 */
[----:B------:R-:W-:Y:S02]  /*0b60*/  FADD R12, R19, -R15 ;  /* 0x8000000f130c7221 */ /* 0x000fe40000000000 */
[-C--:B------:R-:W-:Y:S01]  /*0b70*/  FFMA R19, R11, R27.reuse, R8 ;  /* 0x0000001b0b137223 */ /* 0x080fe20000000008 */
[----:B------:R-:W-:Y:S01]  /*0b80*/  FFMA R16, R10, R27, R9 ;  /* 0x0000001b0a107223 */ /* 0x000fe20000000009 */
[----:B------:R-:W-:Y:S02]  /*0b90*/  CS2R R8, SRZ ;  /* 0x0000000000087805 */ /* 0x000fe4000001ff00 */
[----:B------:R-:W-:Y:S01]  /*0ba0*/  CS2R R10, SRZ ;  /* 0x00000000000a7805 */ /* 0x000fe2000001ff00 */
[----:B------:R-:W-:-:S05]  /*0bb0*/  FADD R13, R18, -R14 ;  /* 0x8000000e120d7221 */ /* 0x000fca0000000000 */
[----:B------:R1:W3:Y:S01]  /*0bc0*/  @!P0 LDG.E.128 R8, desc[UR4][R30.64] ;  /* 0x000000041e088981 */ /* 0x0002e2000c1e1d00 */
[-C--:B------:R-:W-:Y:S01]  /*0bd0*/  FFMA R14, R13, R32.reuse, R14 ;  /* 0x000000200d0e7223 */ /* 0x080fe2000000000e */
[----:B------:R-:W-:Y:S01]  /*0be0*/  FFMA R15, R12, R32, R15 ;  /* 0x000000200c0f7223 */ /* 0x000fe2000000000f */
[----:B-1----:R-:W1:Y:S02]  /*0bf0*/  LDC.64 R30, c[0x0][0x250] ;  /* 0x00009400ff1e7b82 */ /* 0x002e640000000a00 */
[----:B------:R-:W-:Y:S01]  /*0c00*/  FADD R14, -R33, R14 ;  /* 0x0000000e210e7221 */ /* 0x000fe20000000100 */
[----:B------:R-:W-:Y:S01]  /*0c10*/  FADD R15, -R34, R15 ;  /* 0x0000000f220f7221 */ /* 0x000fe20000000100 */
[----:B------:R-:W-:Y:S02]  /*0c20*/  CS2R R12, SRZ ;  /* 0x00000000000c7805 */ /* 0x000fe4000001ff00 */
[-C--:B------:R-:W-:Y:S01]  /*0c30*/  FFMA R17, R14, R27.reuse, R33 ;  /* 0x0000001b0e117223 */ /* 0x080fe20000000021 */
[----:B------:R-:W-:Y:S01]  /*0c40*/  FFMA R18, R15, R27, R34 ;  /* 0x0000001b0f127223 */ /* 0x000fe20000000022 */
[----:B------:R-:W-:-:S02]  /*0c50*/  CS2R R14, SRZ ;  /* 0x00000000000e7805 */ /* 0x000fc4000001ff00 */
[----:B------:R-:W-:-:S04]  /*0c60*/  LEA R27, R3, R26, 0x9 ;  /* 0x0000001a031b7211 */ /* 0x000fc800078e48ff */
[----:B------:R0:W3:Y:S02]  /*0c70*/  @!P0 LDG.E.128 R12, desc[UR4][R28.64] ;  /* 0x000000041c0c8981 */ /* 0x0000e4000c1e1d00 */
[----:B0-----:R-:W-:-:S04]  /*0c80*/  IMAD.WIDE R28, R25, 0x4, R36 ;  /* 0x00000004191c7825 */ /* 0x001fc800078e0224 */
[----:B-1----:R-:W-:-:S04]  /*0c90*/  IMAD.WIDE R24, R24, 0x4, R30 ;  /* 0x0000000418187825 */ /* 0x002fc800078e021e */
[----:B------:R-:W-:Y:S02]  /*0ca0*/  IMAD.WIDE R36, R27, 0x4, R36 ;  /* 0x000000041b247825 */ /* 0x000fe400078e0224 */
[----:B------:R-:W4:Y:S02]  /*0cb0*/  LDG.E.EL.128 R24, desc[UR4][R24.64] ;  /* 0x0000000418187981 */ /* 0x000f24000c2e1d00 */
[----:B--2---:R-:W-:Y:S01]  /*0cc0*/  FADD R3, R4, -R20 ;  /* 0x8000001404037221 */ /* 0x004fe20000000000 */
[----:B------:R-:W-:Y:S01]  /*0cd0*/  FADD R32, R5, -R21 ;  /* 0x8000001505207221 */ /* 0x000fe20000000000 */
[----:B------:R-:W-:Y:S01]  /*0ce0*/  FADD R33, R6, -R22 ;  /* 0x8000001606217221 */ /* 0x000fe20000000000 */
[----:B------:R-:W-:Y:S01]  /*0cf0*/  FADD R34, R7, -R23 ;  /* 0x8000001707227221 */ /* 0x000fe20000000000 */
[----:B------:R-:W-:Y:S02]  /*0d00*/  CS2R R4, SRZ ;  /* 0x0000000000047805 */ /* 0x000fe4000001ff00 */
[----:B------:R-:W-:Y:S01]  /*0d10*/  CS2R R6, SRZ ;  /* 0x0000000000067805 */ /* 0x000fe2000001ff00 */
[-C--:B------:R-:W-:Y:S01]  /*0d20*/  FFMA R3, R3, R0.reuse, R20 ;  /* 0x0000000003037223 */ /* 0x080fe20000000014 */
[-C--:B------:R-:W-:Y:S01]  /*0d30*/  FFMA R32, R32, R0.reuse, R21 ;  /* 0x0000000020207223 */ /* 0x080fe20000000015 */
[-C--:B------:R-:W-:Y:S01]  /*0d40*/  FFMA R33, R33, R0.reuse, R22 ;  /* 0x0000000021217223 */ /* 0x080fe20000000016 */
[----:B------:R-:W-:-:S02]  /*0d50*/  FFMA R34, R34, R0, R23 ;  /* 0x0000000022227223 */ /* 0x000fc40000000017 */
[----:B------:R-:W4:Y:S01]  /*0d60*/  @!P1 LDG.E.EL.128 R4, desc[UR4][R28.64] ;  /* 0x000000041c049981 */ /* 0x000f22000c2e1d00 */
[----:B------:R-:W-:Y:S02]  /*0d70*/  CS2R R20, SRZ ;  /* 0x0000000000147805 */ /* 0x000fe4000001ff00 */
[----:B------:R-:W-:-:S06]  /*0d80*/  CS2R R22, SRZ ;  /* 0x0000000000167805 */ /* 0x000fcc000001ff00 */
[----:B------:R-:W2:Y:S01]  /*0d90*/  @!P0 LDG.E.EL.128 R20, desc[UR4][R36.64] ;  /* 0x0000000424148981 */ /* 0x000ea2000c2e1d00 */
[----:B---3--:R-:W-:Y:S01]  /*0da0*/  FADD R31, R12, -R8 ;  /* 0x800000080c1f7221 */ /* 0x008fe20000000000 */
[----:B------:R-:W-:Y:S01]  /*0db0*/  FADD R12, R13, -R9 ;  /* 0x800000090d0c7221 */ /* 0x000fe20000000000 */
[----:B------:R-:W-:-:S03]  /*0dc0*/  FADD R13, R14, -R10 ;  /* 0x8000000a0e0d7221 */ /* 0x000fc60000000000 */
[-C--:B------:R-:W-:Y:S01]  /*0dd0*/  FFMA R9, R12, R0.reuse, R9 ;  /* 0x000000000c097223 */ /* 0x080fe20000000009 */
[--C-:B------:R-:W-:Y:S01]  /*0de0*/  FADD R12, R15, -R11.reuse ;  /* 0x8000000b0f0c7221 */ /* 0x100fe20000000000 */
[-C--:B------:R-:W-:Y:S01]  /*0df0*/  FFMA R8, R31, R0.reuse, R8 ;  /* 0x000000001f087223 */ /* 0x080fe20000000008 */
[-C--:B------:R-:W-:Y:S02]  /*0e00*/  FFMA R10, R13, R0.reuse, R10 ;  /* 0x000000000d0a7223 */ /* 0x080fe4000000000a */
[----:B------:R-:W-:Y:S01]  /*0e10*/  FFMA R11, R12, R0, R11 ;  /* 0x000000000c0b7223 */ /* 0x000fe2000000000b */
[----:B------:R-:W-:Y:S01]  /*0e20*/  FADD R8, -R3, R8 ;  /* 0x0000000803087221 */ /* 0x000fe20000000100 */
[----:B------:R-:W-:Y:S01]  /*0e30*/  FADD R9, -R32, R9 ;  /* 0x0000000920097221 */ /* 0x000fe20000000100 */
[----:B------:R-:W-:Y:S01]  /*0e40*/  FADD R10, -R33, R10 ;  /* 0x0000000a210a7221 */ /* 0x000fe20000000100 */
[----:B------:R-:W-:Y:S01]  /*0e50*/  FADD R11, -R34, R11 ;  /* 0x0000000b220b7221 */ /* 0x000fe20000000100 */
[-C--:B------:R-:W-:Y:S01]  /*0e60*/  FFMA R3, R8, R2.reuse, R3 ;  /* 0x0000000208037223 */ /* 0x080fe20000000003 */
[-C--:B------:R-:W-:Y:S01]  /*0e70*/  FFMA R32, R9, R2.reuse, R32 ;  /* 0x0000000209207223 */ /* 0x080fe20000000020 */
[-C--:B------:R-:W-:Y:S01]  /*0e80*/  FFMA R33, R10, R2.reuse, R33 ;  /* 0x000000020a217223 */ /* 0x080fe20000000021 */
[----:B------:R-:W-:Y:S01]  /*0e90*/  FFMA R2, R11, R2, R34 ;  /* 0x000000020b027223 */ /* 0x000fe20000000022 */
[----:B----4-:R-:W-:Y:S01]  /*0ea0*/  FADD R4, R24, R4 ;  /* 0x0000000418047221 */ /* 0x010fe20000000000 */
[----:B------:R-:W-:Y:S01]  /*0eb0*/  FADD R5, R25, R5 ;  /* 0x0000000519057221 */ /* 0x000fe20000000000 */
[----:B------:R-:W-:Y:S01]  /*0ec0*/  FADD R6, R26, R6 ;  /* 0x000000061a067221 */ /* 0x000fe20000000000 */
[----:B------:R-:W-:Y:S01]  /*0ed0*/  FADD R7, R27, R7 ;  /* 0x000000071b077221 */ /* 0x000fe20000000000 */
[----:B------:R-:W-:Y:S01]  /*0ee0*/  FADD R4, R19, R4 ;  /* 0x0000000413047221 */ /* 0x000fe20000000000 */
[----:B------:R-:W-:Y:S01]  /*0ef0*/  FADD R5, R16, R5 ;  /* 0x0000000510057221 */ /* 0x000fe20000000000 */
[----:B------:R-:W-:Y:S01]  /*0f00*/  FADD R6, R17, R6 ;  /* 0x0000000611067221 */ /* 0x000fe20000000000 */
[----:B------:R-:W-:Y:S01]  /*0f10*/  FADD R7, R18, R7 ;  /* 0x0000000712077221 */ /* 0x000fe20000000000 */
[----:B------:R-:W-:Y:S01]  /*0f20*/  BAR.SYNC.DEFER_BLOCKING 0x0 ;  /* 0x0000000000007b1d */ /* 0x000fe20000010000 */
[----:B--2---:R-:W-:Y:S01]  /*0f30*/  FADD R20, R24, R20 ;  /* 0x0000001418147221 */ /* 0x004fe20000000000 */
[----:B------:R-:W-:Y:S01]  /*0f40*/  FADD R21, R25, R21 ;  /* 0x0000001519157221 */ /* 0x000fe20000000000 */
[----:B------:R-:W-:Y:S01]  /*0f50*/  FADD R22, R26, R22 ;  /* 0x000000161a167221 */ /* 0x000fe20000000000 */
[----:B------:R-:W-:Y:S01]  /*0f60*/  FADD R23, R27, R23 ;  /* 0x000000171b177221 */ /* 0x000fe20000000000 */
[----:B------:R-:W-:Y:S01]  /*0f70*/  FADD R20, R3, R20 ;  /* 0x0000001403147221 */ /* 0x000fe20000000000 */
[----:B------:R-:W-:Y:S01]  /*0f80*/  FADD R21, R32, R21 ;  /* 0x0000001520157221 */ /* 0x000fe20000000000 */
[----:B------:R-:W-:Y:S01]  /*0f90*/  FADD R22, R33, R22 ;  /* 0x0000001621167221 */ /* 0x000fe20000000000 */
[----:B------:R-:W-:Y:S01]  /*0fa0*/  FADD R23, R2, R23 ;  /* 0x0000001702177221 */ /* 0x000fe20000000000 */
[----:B------:R0:W-:Y:S02]  /*0fb0*/  @!P1 STG.E.128 desc[UR4][R28.64], R4 ;  /* 0x000000041c009986 */ /* 0x0001e4000c101d04 */
[----:B0-----:R-:W-:Y:S05]  /*0fc0*/  @P0 EXIT ;  /* 0x000000000000094d */ /* 0x001fea0003800000 */
[----:B------:R-:W-:Y:S01]  /*0fd0*/  STG.E.128 desc[UR4][R36.64], R20 ;  /* 0x0000001424007986 */ /* 0x000fe2000c101d04 */
[----:B------:R-:W-:Y:S05]  /*0fe0*/  EXIT ;  /* 0x000000000000794d */ /* 0x000fea0003800000 */
.L_x_0:
[----:B------:R-:W-:-:S00]  /*0ff0*/  BRA `(.L_x_0) ;  /* 0xfffffffc00fc7947 */ /* 0x000fc0000383ffff */
[----:B------:R-:W-:-:S00]  /*1000*/  NOP ;  /* 0x0000000000007918 */ /* 0x000fc00000000000 */
[----:B------:R-:W-:-:S00]  /*1010*/  NOP ;  /* 0x0000000000007918 */ /* 0x000fc00000000000 */
[----:B------:R-:W-:-:S00]  /*1020*/  NOP ;  /* 0x0000000000007918 */ /* 0x000fc00000000000 */
[----:B------:R-:W-:-:S00]  /*1030*/  NOP ;  /* 0x0000000000007918 */ /* 0x000fc00000000000 */
[----:B------:R-:W-:-:S00]  /*1040*/  NOP ;  /* 0x0000000000007918 */ /* 0x000fc00000000000 */
[----:B------:R-:W-:-:S00]  /*1050*/  NOP ;  /* 0x0000000000007918 */ /* 0x000fc00000000000 */
[----:B------:R-:W-:-:S00]  /*1060*/  NOP ;  /* 0x0000000000007918 */ /* 0x000fc00000000000 */
[----:B------:R-:W-:-:S00]  /*1070*/  NOP ;  /* 0x0000000000007918 */ /* 0x000fc00000000000 */
.L_x_1:


//--------------------- .nv.constant0.triton_poi_fused__unsafe_index_add_convolution_mul_sub_75 --------------------------
	.section	.nv.constant0.triton_poi_fused__unsafe_index_add_convolution_mul_sub_75,"a",@progbits
	.sectionflags	@""
	.align	4
.nv.constant0.triton_poi_fused__unsafe_index_add_convolution_mul_sub_75:
	.zero		608
